//
// Generated by NVIDIA NVVM Compiler
//
// Compiler Build ID: CL-36424714
// Cuda compilation tools, release 13.0, V13.0.88
// Based on NVVM 20.0.0
//

.version 9.0
.target sm_100
.address_size 64

	// .globl	_Z24MambaSelectiveScanKernelPKfPfi

.visible .entry _Z24MambaSelectiveScanKernelPKfPfi(
	.param .u64 .ptr .align 1 _Z24MambaSelectiveScanKernelPKfPfi_param_0,
	.param .u64 .ptr .align 1 _Z24MambaSelectiveScanKernelPKfPfi_param_1,
	.param .u32 _Z24MambaSelectiveScanKernelPKfPfi_param_2
)
{
	.reg .pred 	%p<2>;
	.reg .b32 	%r<6>;
	.reg .b32 	%f<3>;
	.reg .b64 	%rd<8>;

	ld.param.u64 	%rd1, [_Z24MambaSelectiveScanKernelPKfPfi_param_0];
	ld.param.u64 	%rd2, [_Z24MambaSelectiveScanKernelPKfPfi_param_1];
	ld.param.u32 	%r2, [_Z24MambaSelectiveScanKernelPKfPfi_param_2];
	mov.u32 	%r3, %ctaid.x;
	mov.u32 	%r4, %ntid.x;
	mov.u32 	%r5, %tid.x;
	mad.lo.s32 	%r1, %r3, %r4, %r5;
	setp.ge.s32 	%p1, %r1, %r2;
	@%p1 bra 	$L__BB0_2;
	cvta.to.global.u64 	%rd3, %rd1;
	cvta.to.global.u64 	%rd4, %rd2;
	mul.wide.s32 	%rd5, %r1, 4;
	add.s64 	%rd6, %rd3, %rd5;
	ld.global.f32 	%f1, [%rd6];
	add.f32 	%f2, %f1, %f1;
	add.s64 	%rd7, %rd4, %rd5;
	st.global.f32 	[%rd7], %f2;
$L__BB0_2:
	ret;

}


// ===== COMPILED SASS (sm_100) =====

	.target	sm_100

	.elftype	@"ET_EXEC"


//--------------------- .note.nv.tkinfo           --------------------------
	.section	.note.nv.tkinfo,"",@"SHT_NOTE"
	.sectionflags	@"SHF_NOTE_NV_TKINFO"
	.tkinfo
        /*0018*/ 	.word	0x00000002
        /*0030*/ 	.string	""
        /*0030*/ 	.string	"ptxas"
        /*0030*/ 	.string	"Cuda compilation tools, release 13.0, V13.0.88"
        /*0030*/ 	.string	"Build cuda_13.0.r13.0/compiler.36424714_0"
        /*0030*/ 	.string	"-arch sm_100 -m 64 "



//--------------------- .note.nv.cuinfo           --------------------------
	.section	.note.nv.cuinfo,"",@"SHT_NOTE"
	.sectionflags	@"SHF_NOTE_NV_CUINFO"
        /*0018*/ 	.short	0x0002
        /*001a*/ 	.short	0x0064
        /*001c*/ 	.short	0x0082
	.zero		2


//--------------------- .nv.info                  --------------------------
	.section	.nv.info,"",@"SHT_CUDA_INFO"
	.align	4


	//----- nvinfo : EIATTR_REGCOUNT
	.align		4
        /*0000*/ 	.byte	0x04, 0x2f
        /*0002*/ 	.short	(.L_1 - .L_0)
	.align		4
.L_0:
        /*0004*/ 	.word	index@(_Z24MambaSelectiveScanKernelPKfPfi)
        /*0008*/ 	.word	0x0000000a


	//----- nvinfo : EIATTR_FRAME_SIZE
	.align		4
.L_1:
        /*000c*/ 	.byte	0x04, 0x11
        /*000e*/ 	.short	(.L_3 - .L_2)
	.align		4
.L_2:
        /*0010*/ 	.word	index@(_Z24MambaSelectiveScanKernelPKfPfi)
        /*0014*/ 	.word	0x00000000


	//----- nvinfo : EIATTR_MIN_STACK_SIZE
	.align		4
.L_3:
        /*0018*/ 	.byte	0x04, 0x12
        /*001a*/ 	.short	(.L_5 - .L_4)
	.align		4
.L_4:
        /*001c*/ 	.word	index@(_Z24MambaSelectiveScanKernelPKfPfi)
        /*0020*/ 	.word	0x00000000
.L_5:


//--------------------- .nv.compat                --------------------------
	.section	.nv.compat,"",@"SHT_CUDA_COMPAT_INFO"
	.align	4
        /*0000*/ 	.byte	0x02, 0x09, 0x00, 0x00, 0x02, 0x02, 0x01, 0x00, 0x02, 0x05, 0x05, 0x00, 0x03, 0x07, 0x01, 0x01
        /*0010*/ 	.byte	0x02, 0x03, 0x00, 0x00, 0x02, 0x06, 0x01, 0x00, 0x04, 0x0b, 0x08, 0x00, 0x09, 0x00, 0x00, 0x00
        /*0020*/ 	.byte	0x00, 0x00, 0x00, 0x00


//--------------------- .nv.info._Z24MambaSelectiveScanKernelPKfPfi --------------------------
	.section	.nv.info._Z24MambaSelectiveScanKernelPKfPfi,"",@"SHT_CUDA_INFO"
	.sectionflags	@""
	.align	4


	//----- nvinfo : EIATTR_CUDA_API_VERSION
	.align		4
        /*0000*/ 	.byte	0x04, 0x37
        /*0002*/ 	.short	(.L_7 - .L_6)
.L_6:
        /*0004*/ 	.word	0x00000082


	//----- nvinfo : EIATTR_KPARAM_INFO
	.align		4
.L_7:
        /*0008*/ 	.byte	0x04, 0x17
        /*000a*/ 	.short	(.L_9 - .L_8)
.L_8:
        /*000c*/ 	.word	0x00000000
        /*0010*/ 	.short	0x0002
        /*0012*/ 	.short	0x0010
        /*0014*/ 	.byte	0x00, 0xf0, 0x11, 0x00


	//----- nvinfo : EIATTR_KPARAM_INFO
	.align		4
.L_9:
        /*0018*/ 	.byte	0x04, 0x17
        /*001a*/ 	.short	(.L_11 - .L_10)
.L_10:
        /*001c*/ 	.word	0x00000000
        /*0020*/ 	.short	0x0001
        /*0022*/ 	.short	0x0008
        /*0024*/ 	.byte	0x00, 0xf5, 0x21, 0x00


	//----- nvinfo : EIATTR_KPARAM_INFO
	.align		4
.L_11:
        /*0028*/ 	.byte	0x04, 0x17
        /*002a*/ 	.short	(.L_13 - .L_12)
.L_12:
        /*002c*/ 	.word	0x00000000
        /*0030*/ 	.short	0x0000
        /*0032*/ 	.short	0x0000
        /*0034*/ 	.byte	0x00, 0xf5, 0x21, 0x00


	//----- nvinfo : EIATTR_SPARSE_MMA_MASK
	.align		4
.L_13:
        /*0038*/ 	.byte	0x03, 0x50
        /*003a*/ 	.short	0x0000


	//----- nvinfo : EIATTR_MAXREG_COUNT
	.align		4
        /*003c*/ 	.byte	0x03, 0x1b
        /*003e*/ 	.short	0x00ff


	//----- nvinfo : EIATTR_MERCURY_ISA_VERSION
	.align		4
        /*0040*/ 	.byte	0x03, 0x5f
        /*0042*/ 	.short	0x0101


	//----- nvinfo : EIATTR_VRC_CTA_INIT_COUNT
	.align		4
        /*0044*/ 	.byte	0x02, 0x4a
	.zero		1
	.zero		1


	//----- nvinfo : EIATTR_EXIT_INSTR_OFFSETS
	.align		4
        /*0048*/ 	.byte	0x04, 0x1c
        /*004a*/ 	.short	(.L_15 - .L_14)


	//   ....[0]....
.L_14:
        /*004c*/ 	.word	0x00000070


	//   ....[1]....
        /*0050*/ 	.word	0x00000100


	//----- nvinfo : EIATTR_CBANK_PARAM_SIZE
	.align		4
.L_15:
        /*0054*/ 	.byte	0x03, 0x19
        /*0056*/ 	.short	0x0014


	//----- nvinfo : EIATTR_PARAM_CBANK
	.align		4
        /*0058*/ 	.byte	0x04, 0x0a
        /*005a*/ 	.short	(.L_17 - .L_16)
	.align		4
.L_16:
        /*005c*/ 	.word	index@(.nv.constant0._Z24MambaSelectiveScanKernelPKfPfi)
        /*0060*/ 	.short	0x0380
        /*0062*/ 	.short	0x0014


	//----- nvinfo : EIATTR_SW_WAR
	.align		4
.L_17:
        /*0064*/ 	.byte	0x04, 0x36
        /*0066*/ 	.short	(.L_19 - .L_18)
.L_18:
        /*0068*/ 	.word	0x00000008
.L_19:


//--------------------- .nv.callgraph             --------------------------
	.section	.nv.callgraph,"",@"SHT_CUDA_CALLGRAPH"
	.align	4
	.sectionentsize	8
	.align		4
        /*0000*/ 	.word	0x00000000
	.align		4
        /*0004*/ 	.word	0xffffffff
	.align		4
        /*0008*/ 	.word	0x00000000
	.align		4
        /*000c*/ 	.word	0xfffffffe
	.align		4
        /*0010*/ 	.word	0x00000000
	.align		4
        /*0014*/ 	.word	0xfffffffd
	.align		4
        /*0018*/ 	.word	0x00000000
	.align		4
        /*001c*/ 	.word	0xfffffffc


//--------------------- .text._Z24MambaSelectiveScanKernelPKfPfi --------------------------
	.section	.text._Z24MambaSelectiveScanKernelPKfPfi,"ax",@progbits
	.align	128
        .global         _Z24MambaSelectiveScanKernelPKfPfi
        .type           _Z24MambaSelectiveScanKernelPKfPfi,@function
        .size           _Z24MambaSelectiveScanKernelPKfPfi,(.L_x_1 - _Z24MambaSelectiveScanKernelPKfPfi)
        .other          _Z24MambaSelectiveScanKernelPKfPfi,@"STO_CUDA_ENTRY STV_DEFAULT"
_Z24MambaSelectiveScanKernelPKfPfi:
.text._Z24MambaSelectiveScanKernelPKfPfi:
[----:B------:R-:W-:Y:S01]  /*0000*/  LDC R1, c[0x0][0x37c] ;  /* 0x0000df00ff017b82 */ /* 0x000fe20000000800 */
[----:B------:R-:W0:Y:S07]  /*0010*/  S2R R0, SR_TID.X ;  /* 0x0000000000007919 */ /* 0x000e2e0000002100 */
[----:B------:R-:W0:Y:S01]  /*0020*/  S2UR UR4, SR_CTAID.X ;  /* 0x00000000000479c3 */ /* 0x000e220000002500 */
[----:B------:R-:W1:Y:S07]  /*0030*/  LDCU UR5, c[0x0][0x390] ;  /* 0x00007200ff0577ac */ /* 0x000e6e0008000800 */
[----:B------:R-:W0:Y:S02]  /*0040*/  LDC R7, c[0x0][0x360] ;  /* 0x0000d800ff077b82 */ /* 0x000e240000000800 */
[----:B0-----:R-:W-:-:S05]  /*0050*/  IMAD R7, R7, UR4, R0 ;  /* 0x0000000407077c24 */ /* 0x001fca000f8e0200 */
[----:B-1----:R-:W-:-:S13]  /*0060*/  ISETP.GE.AND P0, PT, R7, UR5, PT ;  /* 0x0000000507007c0c */ /* 0x002fda000bf06270 */
[----:B------:R-:W-:Y:S05]  /*0070*/  @P0 EXIT ;  /* 0x000000000000094d */ /* 0x000fea0003800000 */
[----:B------:R-:W0:Y:S01]  /*0080*/  LDC.64 R2, c[0x0][0x380] ;  /* 0x0000e000ff027b82 */ /* 0x000e220000000a00 */
[----:B------:R-:W1:Y:S07]  /*0090*/  LDCU.64 UR4, c[0x0][0x358] ;  /* 0x00006b00ff0477ac */ /* 0x000e6e0008000a00 */
[----:B------:R-:W2:Y:S01]  /*00a0*/  LDC.64 R4, c[0x0][0x388] ;  /* 0x0000e200ff047b82 */ /* 0x000ea20000000a00 */
[----:B0-----:R-:W-:-:S06]  /*00b0*/  IMAD.WIDE R2, R7, 0x4, R2 ;  /* 0x0000000407027825 */ /* 0x001fcc00078e0202 */
[----:B-1----:R-:W3:Y:S01]  /*00c0*/  LDG.E R2, desc[UR4][R2.64] ;  /* 0x0000000402027981 */ /* 0x002ee2000c1e1900 */
[----:B--2---:R-:W-:-:S04]  /*00d0*/  IMAD.WIDE R4, R7, 0x4, R4 ;  /* 0x0000000407047825 */ /* 0x004fc800078e0204 */
[----:B---3--:R-:W-:-:S05]  /*00e0*/  FADD R7, R2, R2 ;  /* 0x0000000202077221 */ /* 0x008fca0000000000 */
[----:B------:R-:W-:Y:S01]  /*00f0*/  STG.E desc[UR4][R4.64], R7 ;  /* 0x0000000704007986 */ /* 0x000fe2000c101904 */
[----:B------:R-:W-:Y:S05]  /*0100*/  EXIT ;  /* 0x000000000000794d */ /* 0x000fea0003800000 */
.L_x_0:
[----:B------:R-:W-:-:S00]  /*0110*/  BRA `(.L_x_0) ;  /* 0xfffffffc00fc7947 */ /* 0x000fc0000383ffff */
[----:B------:R-:W-:-:S00]  /*0120*/  NOP ;  /* 0x0000000000007918 */ /* 0x000fc00000000000 */
        /* <DEDUP_REMOVED lines=13> */
.L_x_1:


//--------------------- .nv.shared.reserved.0     --------------------------
	.section	.nv.shared.reserved.0,"aw",@nobits
	.weak		__nv_reservedSMEM_offset_0_alias
	.size		__nv_reservedSMEM_offset_0_alias, 0, 64
	.other		__nv_reservedSMEM_offset_0_alias,@"STO_CUDA_RESERVED_SHARED STV_DEFAULT"
__nv_reservedSMEM_offset_0_alias:
	.zero		0
	.zero		64


//--------------------- .nv.constant0._Z24MambaSelectiveScanKernelPKfPfi --------------------------
	.section	.nv.constant0._Z24MambaSelectiveScanKernelPKfPfi,"a",@progbits
	.sectionflags	@""
	.align	4
.nv.constant0._Z24MambaSelectiveScanKernelPKfPfi:
	.zero		916


//--------------------- SYMBOLS --------------------------

	.type		.nv.reservedSmem.offset0,@object
	.size		.nv.reservedSmem.offset0,0x4
